//
// Generated by NVIDIA NVVM Compiler
//
// Compiler Build ID: CL-36424714
// Cuda compilation tools, release 13.0, V13.0.88
// Based on NVVM 20.0.0
//

.version 9.0
.target sm_100
.address_size 64

	// .globl	reductionKernel
.extern .shared .align 16 .b8 sdata[];

.visible .entry reductionKernel(
	.param .u64 .ptr .align 1 reductionKernel_param_0,
	.param .u32 reductionKernel_param_1,
	.param .u32 reductionKernel_param_2
)
{
	.reg .pred 	%p<11>;
	.reg .b32 	%r<33>;
	.reg .b32 	%f<35>;
	.reg .b64 	%rd<15>;
	.reg .b64 	%fd<3>;

	ld.param.u64 	%rd2, [reductionKernel_param_0];
	ld.param.u32 	%r14, [reductionKernel_param_1];
	ld.param.u32 	%r15, [reductionKernel_param_2];
	cvta.to.global.u64 	%rd1, %rd2;
	mov.u32 	%r1, %ctaid.x;
	mov.u32 	%r2, %ntid.x;
	mul.lo.s32 	%r3, %r1, %r2;
	mov.u32 	%r4, %tid.x;
	add.s32 	%r5, %r3, %r4;
	setp.ge.u32 	%p1, %r5, %r15;
	@%p1 bra 	$L__BB0_12;
	mul.lo.s32 	%r17, %r14, %r4;
	mul.lo.s32 	%r6, %r14, %r5;
	sub.s32 	%r7, %r15, %r3;
	add.s32 	%r18, %r6, 2;
	mul.wide.u32 	%rd3, %r18, 4;
	add.s64 	%rd4, %rd1, %rd3;
	ld.global.f32 	%f1, [%rd4];
	setp.ltu.f32 	%p2, %f1, 0f00000000;
	shl.b32 	%r19, %r17, 2;
	mov.u32 	%r20, sdata;
	add.s32 	%r8, %r20, %r19;
	mov.b32 	%r31, 2;
	mov.f32 	%f34, 0fBF800000;
	@%p2 bra 	$L__BB0_3;
	mul.wide.u32 	%rd5, %r6, 4;
	add.s64 	%rd6, %rd1, %rd5;
	ld.global.f32 	%f6, [%rd6];
	st.shared.f32 	[%r8], %f6;
	add.s32 	%r22, %r6, 1;
	mul.wide.u32 	%rd7, %r22, 4;
	add.s64 	%rd8, %rd1, %rd7;
	ld.global.f32 	%f7, [%rd8];
	st.shared.f32 	[%r8+4], %f7;
	st.shared.f32 	[%r8+8], %f1;
	add.s32 	%r23, %r6, 3;
	mul.wide.u32 	%rd9, %r23, 4;
	add.s64 	%rd10, %rd1, %rd9;
	ld.global.f32 	%f8, [%rd10];
	st.shared.f32 	[%r8+12], %f8;
	add.s32 	%r24, %r6, 4;
	mul.wide.u32 	%rd11, %r24, 4;
	add.s64 	%rd12, %rd1, %rd11;
	ld.global.f32 	%f34, [%rd12];
	mov.b32 	%r31, 4;
$L__BB0_3:
	shl.b32 	%r25, %r31, 2;
	add.s32 	%r26, %r8, %r25;
	st.shared.f32 	[%r26], %f34;
	bar.sync 	0;
	cvt.rn.f64.u32 	%fd1, %r2;
	mul.f64 	%fd2, %fd1, 0d3FE0000000000000;
	cvt.rzi.u32.f64 	%r32, %fd2;
	setp.eq.s32 	%p3, %r32, 0;
	@%p3 bra 	$L__BB0_10;
$L__BB0_4:
	mov.u32 	%r11, %r32;
	setp.ge.u32 	%p4, %r4, %r11;
	add.s32 	%r27, %r11, %r4;
	setp.ge.u32 	%p5, %r27, %r7;
	or.pred  	%p6, %p4, %p5;
	@%p6 bra 	$L__BB0_9;
	mul.lo.s32 	%r28, %r11, %r14;
	shl.b32 	%r29, %r28, 2;
	add.s32 	%r12, %r8, %r29;
	ld.shared.f32 	%f9, [%r12+8];
	setp.ltu.f32 	%p7, %f9, 0f00000000;
	@%p7 bra 	$L__BB0_9;
	ld.shared.f32 	%f4, [%r8+8];
	setp.ltu.f32 	%p8, %f4, 0f00000000;
	@%p8 bra 	$L__BB0_8;
	ld.shared.f32 	%f10, [%r8];
	ld.shared.f32 	%f11, [%r12];
	min.f32 	%f12, %f10, %f11;
	st.shared.f32 	[%r8], %f12;
	ld.shared.f32 	%f13, [%r8+4];
	ld.shared.f32 	%f14, [%r12+4];
	max.f32 	%f15, %f13, %f14;
	st.shared.f32 	[%r8+4], %f15;
	ld.shared.f32 	%f16, [%r12+8];
	min.f32 	%f17, %f4, %f16;
	st.shared.f32 	[%r8+8], %f17;
	ld.shared.f32 	%f18, [%r8+12];
	ld.shared.f32 	%f19, [%r12+12];
	min.f32 	%f20, %f18, %f19;
	st.shared.f32 	[%r8+12], %f20;
	ld.shared.f32 	%f21, [%r8+16];
	ld.shared.f32 	%f22, [%r12+16];
	min.f32 	%f23, %f21, %f22;
	st.shared.f32 	[%r8+16], %f23;
	bra.uni 	$L__BB0_9;
$L__BB0_8:
	ld.shared.f32 	%f24, [%r12];
	st.shared.f32 	[%r8], %f24;
	ld.shared.f32 	%f25, [%r12+4];
	st.shared.f32 	[%r8+4], %f25;
	ld.shared.f32 	%f26, [%r12+8];
	st.shared.f32 	[%r8+8], %f26;
	ld.shared.f32 	%f27, [%r12+12];
	st.shared.f32 	[%r8+12], %f27;
	ld.shared.f32 	%f28, [%r12+16];
	st.shared.f32 	[%r8+16], %f28;
$L__BB0_9:
	bar.sync 	0;
	shr.u32 	%r32, %r11, 1;
	setp.gt.u32 	%p9, %r11, 1;
	@%p9 bra 	$L__BB0_4;
$L__BB0_10:
	setp.ne.s32 	%p10, %r4, 0;
	@%p10 bra 	$L__BB0_12;
	mul.lo.s32 	%r30, %r14, %r1;
	ld.shared.v4.f32 	{%f29, %f30, %f31, %f32}, [sdata];
	mul.wide.s32 	%rd13, %r30, 4;
	add.s64 	%rd14, %rd1, %rd13;
	st.global.f32 	[%rd14], %f29;
	st.global.f32 	[%rd14+4], %f30;
	st.global.f32 	[%rd14+8], %f31;
	st.global.f32 	[%rd14+12], %f32;
	ld.shared.f32 	%f33, [sdata+16];
	st.global.f32 	[%rd14+16], %f33;
$L__BB0_12:
	ret;

}


// ===== COMPILED SASS (sm_100) =====

	.target	sm_100

	.elftype	@"ET_EXEC"


//--------------------- .note.nv.tkinfo           --------------------------
	.section	.note.nv.tkinfo,"",@"SHT_NOTE"
	.sectionflags	@"SHF_NOTE_NV_TKINFO"
	.tkinfo
        /*0018*/ 	.word	0x00000002
        /*0030*/ 	.string	""
        /*0030*/ 	.string	"ptxas"
        /*0030*/ 	.string	"Cuda compilation tools, release 13.0, V13.0.88"
        /*0030*/ 	.string	"Build cuda_13.0.r13.0/compiler.36424714_0"
        /*0030*/ 	.string	"-arch sm_100 -m 64 "



//--------------------- .note.nv.cuinfo           --------------------------
	.section	.note.nv.cuinfo,"",@"SHT_NOTE"
	.sectionflags	@"SHF_NOTE_NV_CUINFO"
        /*0018*/ 	.short	0x0002
        /*001a*/ 	.short	0x0064
        /*001c*/ 	.short	0x0082
	.zero		2


//--------------------- .nv.info                  --------------------------
	.section	.nv.info,"",@"SHT_CUDA_INFO"
	.align	4


	//----- nvinfo : EIATTR_REGCOUNT
	.align		4
        /*0000*/ 	.byte	0x04, 0x2f
        /*0002*/ 	.short	(.L_1 - .L_0)
	.align		4
.L_0:
        /*0004*/ 	.word	index@(reductionKernel)
        /*0008*/ 	.word	0x00000014


	//----- nvinfo : EIATTR_FRAME_SIZE
	.align		4
.L_1:
        /*000c*/ 	.byte	0x04, 0x11
        /*000e*/ 	.short	(.L_3 - .L_2)
	.align		4
.L_2:
        /*0010*/ 	.word	index@(reductionKernel)
        /*0014*/ 	.word	0x00000000


	//----- nvinfo : EIATTR_MIN_STACK_SIZE
	.align		4
.L_3:
        /*0018*/ 	.byte	0x04, 0x12
        /*001a*/ 	.short	(.L_5 - .L_4)
	.align		4
.L_4:
        /*001c*/ 	.word	index@(reductionKernel)
        /*0020*/ 	.word	0x00000000
.L_5:


//--------------------- .nv.compat                --------------------------
	.section	.nv.compat,"",@"SHT_CUDA_COMPAT_INFO"
	.align	4
        /*0000*/ 	.byte	0x02, 0x09, 0x00, 0x00, 0x02, 0x02, 0x01, 0x00, 0x02, 0x05, 0x05, 0x00, 0x03, 0x07, 0x01, 0x01
        /*0010*/ 	.byte	0x02, 0x03, 0x00, 0x00, 0x02, 0x06, 0x01, 0x00, 0x04, 0x0b, 0x08, 0x00, 0x01, 0x00, 0x00, 0x00
        /*0020*/ 	.byte	0x00, 0x00, 0x00, 0x00


//--------------------- .nv.info.reductionKernel  --------------------------
	.section	.nv.info.reductionKernel,"",@"SHT_CUDA_INFO"
	.sectionflags	@""
	.align	4


	//----- nvinfo : EIATTR_CUDA_API_VERSION
	.align		4
        /*0000*/ 	.byte	0x04, 0x37
        /*0002*/ 	.short	(.L_7 - .L_6)
.L_6:
        /*0004*/ 	.word	0x00000082


	//----- nvinfo : EIATTR_KPARAM_INFO
	.align		4
.L_7:
        /*0008*/ 	.byte	0x04, 0x17
        /*000a*/ 	.short	(.L_9 - .L_8)
.L_8:
        /*000c*/ 	.word	0x00000000
        /*0010*/ 	.short	0x0002
        /*0012*/ 	.short	0x000c
        /*0014*/ 	.byte	0x00, 0xf0, 0x11, 0x00


	//----- nvinfo : EIATTR_KPARAM_INFO
	.align		4
.L_9:
        /*0018*/ 	.byte	0x04, 0x17
        /*001a*/ 	.short	(.L_11 - .L_10)
.L_10:
        /*001c*/ 	.word	0x00000000
        /*0020*/ 	.short	0x0001
        /*0022*/ 	.short	0x0008
        /*0024*/ 	.byte	0x00, 0xf0, 0x11, 0x00


	//----- nvinfo : EIATTR_KPARAM_INFO
	.align		4
.L_11:
        /*0028*/ 	.byte	0x04, 0x17
        /*002a*/ 	.short	(.L_13 - .L_12)
.L_12:
        /*002c*/ 	.word	0x00000000
        /*0030*/ 	.short	0x0000
        /*0032*/ 	.short	0x0000
        /*0034*/ 	.byte	0x00, 0xf5, 0x21, 0x00


	//----- nvinfo : EIATTR_SPARSE_MMA_MASK
	.align		4
.L_13:
        /*0038*/ 	.byte	0x03, 0x50
        /*003a*/ 	.short	0x0000


	//----- nvinfo : EIATTR_MAXREG_COUNT
	.align		4
        /*003c*/ 	.byte	0x03, 0x1b
        /*003e*/ 	.short	0x00ff


	//----- nvinfo : EIATTR_NUM_BARRIERS
	.align		4
        /*0040*/ 	.byte	0x02, 0x4c
        /*0042*/ 	.byte	0x01
	.zero		1


	//----- nvinfo : EIATTR_MERCURY_ISA_VERSION
	.align		4
        /*0044*/ 	.byte	0x03, 0x5f
        /*0046*/ 	.short	0x0101


	//----- nvinfo : EIATTR_VRC_CTA_INIT_COUNT
	.align		4
        /*0048*/ 	.byte	0x02, 0x4a
	.zero		1
	.zero		1


	//----- nvinfo : EIATTR_EXIT_INSTR_OFFSETS
	.align		4
        /*004c*/ 	.byte	0x04, 0x1c
        /*004e*/ 	.short	(.L_15 - .L_14)


	//   ....[0]....
.L_14:
        /*0050*/ 	.word	0x00000080


	//   ....[1]....
        /*0054*/ 	.word	0x00000630


	//   ....[2]....
        /*0058*/ 	.word	0x00000720


	//----- nvinfo : EIATTR_CRS_STACK_SIZE
	.align		4
.L_15:
        /*005c*/ 	.byte	0x04, 0x1e
        /*005e*/ 	.short	(.L_17 - .L_16)
.L_16:
        /*0060*/ 	.word	0x00000000


	//----- nvinfo : EIATTR_CBANK_PARAM_SIZE
	.align		4
.L_17:
        /*0064*/ 	.byte	0x03, 0x19
        /*0066*/ 	.short	0x0010


	//----- nvinfo : EIATTR_PARAM_CBANK
	.align		4
        /*0068*/ 	.byte	0x04, 0x0a
        /*006a*/ 	.short	(.L_19 - .L_18)
	.align		4
.L_18:
        /*006c*/ 	.word	index@(.nv.constant0.reductionKernel)
        /*0070*/ 	.short	0x0380
        /*0072*/ 	.short	0x0010


	//----- nvinfo : EIATTR_SW_WAR
	.align		4
.L_19:
        /*0074*/ 	.byte	0x04, 0x36
        /*0076*/ 	.short	(.L_21 - .L_20)
.L_20:
        /*0078*/ 	.word	0x00000008
.L_21:


//--------------------- .nv.callgraph             --------------------------
	.section	.nv.callgraph,"",@"SHT_CUDA_CALLGRAPH"
	.align	4
	.sectionentsize	8
	.align		4
        /*0000*/ 	.word	0x00000000
	.align		4
        /*0004*/ 	.word	0xffffffff
	.align		4
        /*0008*/ 	.word	0x00000000
	.align		4
        /*000c*/ 	.word	0xfffffffe
	.align		4
        /*0010*/ 	.word	0x00000000
	.align		4
        /*0014*/ 	.word	0xfffffffd
	.align		4
        /*0018*/ 	.word	0x00000000
	.align		4
        /*001c*/ 	.word	0xfffffffc


//--------------------- .text.reductionKernel     --------------------------
	.section	.text.reductionKernel,"ax",@progbits
	.align	128
        .global         reductionKernel
        .type           reductionKernel,@function
        .size           reductionKernel,(.L_x_6 - reductionKernel)
        .other          reductionKernel,@"STO_CUDA_ENTRY STV_DEFAULT"
reductionKernel:
.text.reductionKernel:
[----:B------:R-:W-:Y:S01]  /*0000*/  LDC R1, c[0x0][0x37c] ;  /* 0x0000df00ff017b82 */ /* 0x000fe20000000800 */
[----:B------:R-:W0:Y:S07]  /*0010*/  S2R R0, SR_TID.X ;  /* 0x0000000000007919 */ /* 0x000e2e0000002100 */
[----:B------:R-:W1:Y:S01]  /*0020*/  S2UR UR10, SR_CTAID.X ;  /* 0x00000000000a79c3 */ /* 0x000e620000002500 */
[----:B------:R-:W1:Y:S01]  /*0030*/  LDCU UR5, c[0x0][0x360] ;  /* 0x00006c00ff0577ac */ /* 0x000e620008000800 */
[----:B------:R-:W2:Y:S01]  /*0040*/  LDCU UR7, c[0x0][0x38c] ;  /* 0x00007180ff0777ac */ /* 0x000ea20008000800 */
[----:B-1----:R-:W-:-:S06]  /*0050*/  UIMAD UR4, UR10, UR5, URZ ;  /* 0x000000050a0472a4 */ /* 0x002fcc000f8e02ff */
[----:B0-----:R-:W-:-:S05]  /*0060*/  VIADD R2, R0, UR4 ;  /* 0x0000000400027c36 */ /* 0x001fca0008000000 */
[----:B--2---:R-:W-:-:S13]  /*0070*/  ISETP.GE.U32.AND P0, PT, R2, UR7, PT ;  /* 0x0000000702007c0c */ /* 0x004fda000bf06070 */
[----:B------:R-:W-:Y:S05]  /*0080*/  @P0 EXIT ;  /* 0x000000000000094d */ /* 0x000fea0003800000 */
[----:B------:R-:W0:Y:S01]  /*0090*/  LDCU UR11, c[0x0][0x388] ;  /* 0x00007100ff0b77ac */ /* 0x000e220008000800 */
[----:B------:R-:W1:Y:S01]  /*00a0*/  LDC.64 R10, c[0x0][0x380] ;  /* 0x0000e000ff0a7b82 */ /* 0x000e620000000a00 */
[----:B------:R-:W2:Y:S01]  /*00b0*/  LDCU.64 UR8, c[0x0][0x358] ;  /* 0x00006b00ff0877ac */ /* 0x000ea20008000a00 */
[----:B0-----:R-:W-:-:S04]  /*00c0*/  IMAD R5, R2, UR11, RZ ;  /* 0x0000000b02057c24 */ /* 0x001fc8000f8e02ff */
[----:B------:R-:W-:-:S04]  /*00d0*/  VIADD R3, R5, 0x2 ;  /* 0x0000000205037836 */ /* 0x000fc80000000000 */
[----:B-1----:R-:W-:-:S05]  /*00e0*/  IMAD.WIDE.U32 R2, R3, 0x4, R10 ;  /* 0x0000000403027825 */ /* 0x002fca00078e000a */
[----:B--2---:R0:W2:Y:S01]  /*00f0*/  LDG.E R15, desc[UR8][R2.64] ;  /* 0x00000008020f7981 */ /* 0x0040a2000c1e1900 */
[----:B------:R-:W-:Y:S01]  /*0100*/  HFMA2 R16, -RZ, RZ, -1.875, 0 ;  /* 0xbf800000ff107431 */ /* 0x000fe200000001ff */
[----:B------:R-:W1:Y:S01]  /*0110*/  S2UR UR6, SR_CgaCtaId ;  /* 0x00000000000679c3 */ /* 0x000e620000008800 */
[----:B0-----:R-:W0:Y:S01]  /*0120*/  I2F.F64.U32 R2, UR5 ;  /* 0x0000000500027d12 */ /* 0x001e220008201800 */
[----:B--2---:R-:W-:-:S13]  /*0130*/  FSETP.GE.AND P0, PT, R15, RZ, PT ;  /* 0x000000ff0f00720b */ /* 0x004fda0003f06000 */
[C---:B------:R-:W-:Y:S01]  /*0140*/  @P0 IADD3 R7, PT, PT, R5.reuse, 0x1, RZ ;  /* 0x0000000105070810 */ /* 0x040fe20007ffe0ff */
[C---:B------:R-:W-:Y:S02]  /*0150*/  @P0 VIADD R9, R5.reuse, 0x3 ;  /* 0x0000000305090836 */ /* 0x040fe40000000000 */
[C---:B------:R-:W-:Y:S02]  /*0160*/  @P0 VIADD R13, R5.reuse, 0x4 ;  /* 0x00000004050d0836 */ /* 0x040fe40000000000 */
[----:B------:R-:W-:-:S04]  /*0170*/  @P0 IMAD.WIDE.U32 R4, R5, 0x4, R10 ;  /* 0x0000000405040825 */ /* 0x000fc800078e000a */
[--C-:B------:R-:W-:Y:S02]  /*0180*/  @P0 IMAD.WIDE.U32 R6, R7, 0x4, R10.reuse ;  /* 0x0000000407060825 */ /* 0x100fe400078e000a */
[----:B------:R-:W2:Y:S02]  /*0190*/  @P0 LDG.E R5, desc[UR8][R4.64] ;  /* 0x0000000804050981 */ /* 0x000ea4000c1e1900 */
[--C-:B------:R-:W-:Y:S02]  /*01a0*/  @P0 IMAD.WIDE.U32 R8, R9, 0x4, R10.reuse ;  /* 0x0000000409080825 */ /* 0x100fe400078e000a */
[----:B------:R-:W3:Y:S02]  /*01b0*/  @P0 LDG.E R7, desc[UR8][R6.64] ;  /* 0x0000000806070981 */ /* 0x000ee4000c1e1900 */
[----:B------:R-:W-:Y:S02]  /*01c0*/  @P0 IMAD.WIDE.U32 R10, R13, 0x4, R10 ;  /* 0x000000040d0a0825 */ /* 0x000fe400078e000a */
[----:B------:R-:W4:Y:S04]  /*01d0*/  @P0 LDG.E R9, desc[UR8][R8.64] ;  /* 0x0000000808090981 */ /* 0x000f28000c1e1900 */
[----:B------:R-:W5:Y:S01]  /*01e0*/  @P0 LDG.E R16, desc[UR8][R10.64] ;  /* 0x000000080a100981 */ /* 0x000f62000c1e1900 */
[----:B0-----:R-:W-:Y:S01]  /*01f0*/  DMUL R12, R2, 0.5 ;  /* 0x3fe00000020c7828 */ /* 0x001fe20000000000 */
[----:B------:R-:W-:Y:S01]  /*0200*/  UMOV UR5, 0x400 ;  /* 0x0000040000057882 */ /* 0x000fe20000000000 */
[----:B------:R-:W-:Y:S01]  /*0210*/  IMAD R14, R0, UR11, RZ ;  /* 0x0000000b000e7c24 */ /* 0x000fe2000f8e02ff */
[----:B-1----:R-:W-:-:S07]  /*0220*/  ULEA UR5, UR6, UR5, 0x18 ;  /* 0x0000000506057291 */ /* 0x002fce000f8ec0ff */
[----:B------:R-:W0:Y:S01]  /*0230*/  F2I.U32.F64.TRUNC R12, R12 ;  /* 0x0000000c000c7311 */ /* 0x000e22000030d000 */
[----:B------:R-:W-:Y:S01]  /*0240*/  LEA R2, R14, UR5, 0x2 ;  /* 0x000000050e027c11 */ /* 0x000fe2000f8e10ff */
[----:B------:R-:W-:Y:S02]  /*0250*/  IMAD.MOV.U32 R17, RZ, RZ, 0x2 ;  /* 0x00000002ff117424 */ /* 0x000fe400078e00ff */
[----:B------:R-:W-:Y:S02]  /*0260*/  @P0 IMAD.MOV.U32 R17, RZ, RZ, 0x4 ;  /* 0x00000004ff110424 */ /* 0x000fe400078e00ff */
[----:B------:R1:W-:Y:S03]  /*0270*/  @P0 STS [R2+0x8], R15 ;  /* 0x0000080f02000388 */ /* 0x0003e60000000800 */
[----:B------:R-:W-:Y:S01]  /*0280*/  LEA R17, R17, R2, 0x2 ;  /* 0x0000000211117211 */ /* 0x000fe200078e10ff */
[----:B------:R-:W-:Y:S01]  /*0290*/  UIADD3 UR4, UPT, UPT, -UR4, UR7, URZ ;  /* 0x0000000704047290 */ /* 0x000fe2000fffe1ff */
[----:B--2---:R1:W-:Y:S04]  /*02a0*/  @P0 STS [R2], R5 ;  /* 0x0000000502000388 */ /* 0x0043e80000000800 */
[----:B---3--:R1:W-:Y:S04]  /*02b0*/  @P0 STS [R2+0x4], R7 ;  /* 0x0000040702000388 */ /* 0x0083e80000000800 */
[----:B----4-:R1:W-:Y:S01]  /*02c0*/  @P0 STS [R2+0xc], R9 ;  /* 0x00000c0902000388 */ /* 0x0103e20000000800 */
[----:B0-----:R-:W-:-:S03]  /*02d0*/  ISETP.NE.AND P0, PT, R12, RZ, PT ;  /* 0x000000ff0c00720c */ /* 0x001fc60003f05270 */
[----:B-----5:R1:W-:Y:S01]  /*02e0*/  STS [R17], R16 ;  /* 0x0000001011007388 */ /* 0x0203e20000000800 */
[----:B------:R-:W-:Y:S09]  /*02f0*/  BAR.SYNC.DEFER_BLOCKING 0x0 ;  /* 0x0000000000007b1d */ /* 0x000ff20000010000 */
[----:B-1----:R-:W-:Y:S05]  /*0300*/  @!P0 BRA `(.L_x_0) ;  /* 0x0000000000c48947 */ /* 0x002fea0003800000 */
[----:B------:R-:W0:Y:S02]  /*0310*/  LDCU UR5, c[0x0][0x388] ;  /* 0x00007100ff0577ac */ /* 0x000e240008000800 */
.L_x_4:
[----:B------:R-:W-:Y:S01]  /*0320*/  IMAD.IADD R3, R0, 0x1, R12 ;  /* 0x0000000100037824 */ /* 0x000fe200078e020c */
[----:B------:R-:W-:Y:S04]  /*0330*/  BSSY.RECONVERGENT B0, `(.L_x_1) ;  /* 0x000002a000007945 */ /* 0x000fe80003800200 */
[----:B------:R-:W-:-:S04]  /*0340*/  ISETP.GE.U32.AND P0, PT, R3, UR4, PT ;  /* 0x0000000403007c0c */ /* 0x000fc8000bf06070 */
[----:B------:R-:W-:-:S13]  /*0350*/  ISETP.GE.U32.OR P0, PT, R0, R12, P0 ;  /* 0x0000000c0000720c */ /* 0x000fda0000706470 */
[----:B-12---:R-:W-:Y:S05]  /*0360*/  @P0 BRA `(.L_x_2) ;  /* 0x0000000000980947 */ /* 0x006fea0003800000 */
[----:B0-----:R-:W-:-:S05]  /*0370*/  IMAD R3, R12, UR5, RZ ;  /* 0x000000050c037c24 */ /* 0x001fca000f8e02ff */
[----:B------:R-:W-:-:S05]  /*0380*/  LEA R6, R3, R2, 0x2 ;  /* 0x0000000203067211 */ /* 0x000fca00078e10ff */
[----:B------:R-:W0:Y:S02]  /*0390*/  LDS R3, [R6+0x8] ;  /* 0x0000080006037984 */ /* 0x000e240000000800 */
[----:B0-----:R-:W-:-:S13]  /*03a0*/  FSETP.GE.AND P0, PT, R3, RZ, PT ;  /* 0x000000ff0300720b */ /* 0x001fda0003f06000 */
[----:B------:R-:W-:Y:S05]  /*03b0*/  @!P0 BRA `(.L_x_2) ;  /* 0x0000000000848947 */ /* 0x000fea0003800000 */
[----:B------:R-:W0:Y:S02]  /*03c0*/  LDS R3, [R2+0x8] ;  /* 0x0000080002037984 */ /* 0x000e240000000800 */
[----:B0-----:R-:W-:-:S13]  /*03d0*/  FSETP.GE.AND P0, PT, R3, RZ, PT ;  /* 0x000000ff0300720b */ /* 0x001fda0003f06000 */
[----:B------:R-:W-:Y:S05]  /*03e0*/  @!P0 BRA `(.L_x_3) ;  /* 0x0000000000508947 */ /* 0x000fea0003800000 */
[----:B------:R-:W-:Y:S04]  /*03f0*/  LDS R4, [R2] ;  /* 0x0000000002047984 */ /* 0x000fe80000000800 */
[----:B------:R-:W0:Y:S02]  /*0400*/  LDS R5, [R6] ;  /* 0x0000000006057984 */ /* 0x000e240000000800 */
[----:B0-----:R-:W-:Y:S02]  /*0410*/  FMNMX R5, R4, R5, PT ;  /* 0x0000000504057209 */ /* 0x001fe40003800000 */
[----:B------:R-:W-:Y:S04]  /*0420*/  LDS R4, [R2+0x4] ;  /* 0x0000040002047984 */ /* 0x000fe80000000800 */
[----:B------:R-:W-:Y:S04]  /*0430*/  STS [R2], R5 ;  /* 0x0000000502007388 */ /* 0x000fe80000000800 */
[----:B------:R-:W0:Y:S02]  /*0440*/  LDS R7, [R6+0x4] ;  /* 0x0000040006077984 */ /* 0x000e240000000800 */
[----:B0-----:R-:W-:-:S05]  /*0450*/  FMNMX R7, R4, R7, !PT ;  /* 0x0000000704077209 */ /* 0x001fca0007800000 */
[----:B------:R-:W-:Y:S04]  /*0460*/  STS [R2+0x4], R7 ;  /* 0x0000040702007388 */ /* 0x000fe80000000800 */
[----:B------:R-:W0:Y:S02]  /*0470*/  LDS R4, [R6+0x8] ;  /* 0x0000080006047984 */ /* 0x000e240000000800 */
[----:B0-----:R-:W-:Y:S02]  /*0480*/  FMNMX R3, R3, R4, PT ;  /* 0x0000000403037209 */ /* 0x001fe40003800000 */
[----:B------:R-:W-:Y:S04]  /*0490*/  LDS R4, [R2+0xc] ;  /* 0x00000c0002047984 */ /* 0x000fe80000000800 */
[----:B------:R-:W-:Y:S04]  /*04a0*/  STS [R2+0x8], R3 ;  /* 0x0000080302007388 */ /* 0x000fe80000000800 */
[----:B------:R-:W0:Y:S02]  /*04b0*/  LDS R9, [R6+0xc] ;  /* 0x00000c0006097984 */ /* 0x000e240000000800 */
[----:B0-----:R-:W-:-:S02]  /*04c0*/  FMNMX R9, R4, R9, PT ;  /* 0x0000000904097209 */ /* 0x001fc40003800000 */
[----:B------:R-:W-:Y:S04]  /*04d0*/  LDS R4, [R2+0x10] ;  /* 0x0000100002047984 */ /* 0x000fe80000000800 */
[----:B------:R-:W-:Y:S04]  /*04e0*/  STS [R2+0xc], R9 ;  /* 0x00000c0902007388 */ /* 0x000fe80000000800 */
[----:B------:R-:W0:Y:S02]  /*04f0*/  LDS R5, [R6+0x10] ;  /* 0x0000100006057984 */ /* 0x000e240000000800 */
[----:B0-----:R-:W-:-:S05]  /*0500*/  FMNMX R5, R4, R5, PT ;  /* 0x0000000504057209 */ /* 0x001fca0003800000 */
[----:B------:R1:W-:Y:S01]  /*0510*/  STS [R2+0x10], R5 ;  /* 0x0000100502007388 */ /* 0x0003e20000000800 */
[----:B------:R-:W-:Y:S05]  /*0520*/  BRA `(.L_x_2) ;  /* 0x0000000000287947 */ /* 0x000fea0003800000 */
.L_x_3:
[----:B------:R-:W0:Y:S04]  /*0530*/  LDS R3, [R6] ;  /* 0x0000000006037984 */ /* 0x000e280000000800 */
[----:B0-----:R-:W-:Y:S04]  /*0540*/  STS [R2], R3 ;  /* 0x0000000302007388 */ /* 0x001fe80000000800 */
[----:B------:R-:W0:Y:S04]  /*0550*/  LDS R5, [R6+0x4] ;  /* 0x0000040006057984 */ /* 0x000e280000000800 */
[----:B0-----:R-:W-:Y:S04]  /*0560*/  STS [R2+0x4], R5 ;  /* 0x0000040502007388 */ /* 0x001fe80000000800 */
[----:B------:R-:W0:Y:S04]  /*0570*/  LDS R7, [R6+0x8] ;  /* 0x0000080006077984 */ /* 0x000e280000000800 */
[----:B0-----:R-:W-:Y:S04]  /*0580*/  STS [R2+0x8], R7 ;  /* 0x0000080702007388 */ /* 0x001fe80000000800 */
[----:B------:R-:W0:Y:S04]  /*0590*/  LDS R9, [R6+0xc] ;  /* 0x00000c0006097984 */ /* 0x000e280000000800 */
[----:B0-----:R-:W-:Y:S04]  /*05a0*/  STS [R2+0xc], R9 ;  /* 0x00000c0902007388 */ /* 0x001fe80000000800 */
[----:B------:R-:W0:Y:S04]  /*05b0*/  LDS R11, [R6+0x10] ;  /* 0x00001000060b7984 */ /* 0x000e280000000800 */
[----:B0-----:R2:W-:Y:S02]  /*05c0*/  STS [R2+0x10], R11 ;  /* 0x0000100b02007388 */ /* 0x0015e40000000800 */
.L_x_2:
[----:B0-----:R-:W-:Y:S05]  /*05d0*/  BSYNC.RECONVERGENT B0 ;  /* 0x0000000000007941 */ /* 0x001fea0003800200 */
.L_x_1:
[----:B------:R-:W-:Y:S01]  /*05e0*/  BAR.SYNC.DEFER_BLOCKING 0x0 ;  /* 0x0000000000007b1d */ /* 0x000fe20000010000 */
[----:B------:R-:W-:Y:S02]  /*05f0*/  ISETP.GT.U32.AND P0, PT, R12, 0x1, PT ;  /* 0x000000010c00780c */ /* 0x000fe40003f04070 */
[----:B------:R-:W-:-:S11]  /*0600*/  SHF.R.U32.HI R12, RZ, 0x1, R12 ;  /* 0x00000001ff0c7819 */ /* 0x000fd6000001160c */
[----:B------:R-:W-:Y:S05]  /*0610*/  @P0 BRA `(.L_x_4) ;  /* 0xfffffffc00400947 */ /* 0x000fea000383ffff */
.L_x_0:
[----:B------:R-:W-:-:S13]  /*0620*/  ISETP.NE.AND P0, PT, R0, RZ, PT ;  /* 0x000000ff0000720c */ /* 0x000fda0003f05270 */
[----:B------:R-:W-:Y:S05]  /*0630*/  @P0 EXIT ;  /* 0x000000000000094d */ /* 0x000fea0003800000 */
[----:B------:R-:W0:Y:S01]  /*0640*/  S2UR UR5, SR_CgaCtaId ;  /* 0x00000000000579c3 */ /* 0x000e220000008800 */
[----:B------:R-:W-:-:S07]  /*0650*/  UMOV UR4, 0x400 ;  /* 0x0000040000047882 */ /* 0x000fce0000000000 */
[----:B-1----:R-:W1:Y:S08]  /*0660*/  LDC R5, c[0x0][0x388] ;  /* 0x0000e200ff057b82 */ /* 0x002e700000000800 */
[----:B--2---:R-:W2:Y:S01]  /*0670*/  LDC.64 R2, c[0x0][0x380] ;  /* 0x0000e000ff027b82 */ /* 0x004ea20000000a00 */
[----:B0-----:R-:W-:Y:S01]  /*0680*/  ULEA UR4, UR5, UR4, 0x18 ;  /* 0x0000000405047291 */ /* 0x001fe2000f8ec0ff */
[----:B-1----:R-:W-:-:S08]  /*0690*/  IMAD R5, R5, UR10, RZ ;  /* 0x0000000a05057c24 */ /* 0x002fd0000f8e02ff */
[----:B------:R-:W0:Y:S04]  /*06a0*/  LDS.128 R8, [UR4] ;  /* 0x00000004ff087984 */ /* 0x000e280008000c00 */
[----:B------:R-:W1:Y:S01]  /*06b0*/  LDS R7, [UR4+0x10] ;  /* 0x00001004ff077984 */ /* 0x000e620008000800 */
[----:B--2---:R-:W-:-:S05]  /*06c0*/  IMAD.WIDE R2, R5, 0x4, R2 ;  /* 0x0000000405027825 */ /* 0x004fca00078e0202 */
[----:B0-----:R-:W-:Y:S04]  /*06d0*/  STG.E desc[UR8][R2.64], R8 ;  /* 0x0000000802007986 */ /* 0x001fe8000c101908 */
[----:B------:R-:W-:Y:S04]  /*06e0*/  STG.E desc[UR8][R2.64+0x4], R9 ;  /* 0x0000040902007986 */ /* 0x000fe8000c101908 */
[----:B------:R-:W-:Y:S04]  /*06f0*/  STG.E desc[UR8][R2.64+0x8], R10 ;  /* 0x0000080a02007986 */ /* 0x000fe8000c101908 */
[----:B------:R-:W-:Y:S04]  /*0700*/  STG.E desc[UR8][R2.64+0xc], R11 ;  /* 0x00000c0b02007986 */ /* 0x000fe8000c101908 */
[----:B-1----:R-:W-:Y:S01]  /*0710*/  STG.E desc[UR8][R2.64+0x10], R7 ;  /* 0x0000100702007986 */ /* 0x002fe2000c101908 */
[----:B------:R-:W-:Y:S05]  /*0720*/  EXIT ;  /* 0x000000000000794d */ /* 0x000fea0003800000 */
.L_x_5:
[----:B------:R-:W-:-:S00]  /*0730*/  BRA `(.L_x_5) ;  /* 0xfffffffc00fc7947 */ /* 0x000fc0000383ffff */
[----:B------:R-:W-:-:S00]  /*0740*/  NOP ;  /* 0x0000000000007918 */ /* 0x000fc00000000000 */
        /* <DEDUP_REMOVED lines=11> */
.L_x_6:


//--------------------- .nv.shared.reductionKernel --------------------------
	.section	.nv.shared.reductionKernel,"aw",@nobits
	.sectionflags	@""
	.align	16
	.zero		1024


//--------------------- .nv.shared.reserved.0     --------------------------
	.section	.nv.shared.reserved.0,"aw",@nobits
	.weak		__nv_reservedSMEM_offset_0_alias
	.size		__nv_reservedSMEM_offset_0_alias, 0, 64
	.other		__nv_reservedSMEM_offset_0_alias,@"STO_CUDA_RESERVED_SHARED STV_DEFAULT"
__nv_reservedSMEM_offset_0_alias:
	.zero		0
	.zero		64


//--------------------- .nv.constant0.reductionKernel --------------------------
	.section	.nv.constant0.reductionKernel,"a",@progbits
	.sectionflags	@""
	.align	4
.nv.constant0.reductionKernel:
	.zero		912


//--------------------- SYMBOLS --------------------------

	.type		.nv.reservedSmem.offset0,@object
	.size		.nv.reservedSmem.offset0,0x4
	.type		.nv.reservedSmem.cap,@object
	.size		.nv.reservedSmem.cap,0x4
